//
// Generated by NVIDIA NVVM Compiler
//
// Compiler Build ID: CL-36424714
// Cuda compilation tools, release 13.0, V13.0.88
// Based on NVVM 20.0.0
//

.version 9.0
.target sm_100
.address_size 64

	// .globl	_Z15pre_sha256_cudaPj

.visible .entry _Z15pre_sha256_cudaPj(
	.param .u64 .ptr .align 1 _Z15pre_sha256_cudaPj_param_0
)
{
	.reg .pred 	%p<3>;
	.reg .b32 	%r<47>;
	.reg .b64 	%rd<13>;

	ld.param.u64 	%rd4, [_Z15pre_sha256_cudaPj_param_0];
	mov.u32 	%r9, %ctaid.x;
	mov.u32 	%r1, %tid.x;
	shl.b32 	%r2, %r9, 16;
	shl.b32 	%r10, %r1, 6;
	or.b32  	%r3, %r2, %r10;
	or.b32  	%r11, %r3, 16;
	add.s32 	%r12, %r3, 64;
	setp.ge.u32 	%p1, %r11, %r12;
	@%p1 bra 	$L__BB0_3;
	cvta.to.global.u64 	%rd5, %rd4;
	mul.wide.u32 	%rd6, %r3, 4;
	add.s64 	%rd7, %rd5, %rd6;
	ld.global.u32 	%r46, [%rd7];
	mul.wide.u32 	%rd8, %r1, 256;
	mul.wide.u32 	%rd9, %r2, 4;
	add.s64 	%rd10, %rd8, %rd9;
	add.s64 	%rd11, %rd10, %rd5;
	add.s64 	%rd12, %rd11, 68;
	mov.b32 	%r45, 0;
$L__BB0_2:
	ld.global.u32 	%r14, [%rd12+-64];
	shf.l.wrap.b32 	%r15, %r14, %r14, 25;
	shf.l.wrap.b32 	%r16, %r14, %r14, 14;
	xor.b32  	%r17, %r15, %r16;
	shf.l.wrap.b32 	%r18, %r14, %r14, 29;
	xor.b32  	%r19, %r17, %r18;
	ld.global.u32 	%r20, [%rd12+-12];
	shf.l.wrap.b32 	%r21, %r20, %r20, 15;
	shf.l.wrap.b32 	%r22, %r20, %r20, 13;
	xor.b32  	%r23, %r21, %r22;
	shf.l.wrap.b32 	%r24, %r20, %r20, 22;
	xor.b32  	%r25, %r23, %r24;
	add.s32 	%r26, %r19, %r46;
	ld.global.u32 	%r27, [%rd12+-32];
	add.s32 	%r28, %r26, %r27;
	add.s32 	%r29, %r28, %r25;
	st.global.u32 	[%rd12+-4], %r29;
	ld.global.u32 	%r46, [%rd12+-60];
	shf.l.wrap.b32 	%r30, %r46, %r46, 25;
	shf.l.wrap.b32 	%r31, %r46, %r46, 14;
	xor.b32  	%r32, %r30, %r31;
	shf.l.wrap.b32 	%r33, %r46, %r46, 29;
	xor.b32  	%r34, %r32, %r33;
	ld.global.u32 	%r35, [%rd12+-8];
	shf.l.wrap.b32 	%r36, %r35, %r35, 15;
	shf.l.wrap.b32 	%r37, %r35, %r35, 13;
	xor.b32  	%r38, %r36, %r37;
	shf.l.wrap.b32 	%r39, %r35, %r35, 22;
	xor.b32  	%r40, %r38, %r39;
	add.s32 	%r41, %r34, %r14;
	ld.global.u32 	%r42, [%rd12+-28];
	add.s32 	%r43, %r41, %r42;
	add.s32 	%r44, %r43, %r40;
	st.global.u32 	[%rd12], %r44;
	add.s32 	%r45, %r45, 2;
	add.s64 	%rd12, %rd12, 8;
	setp.ne.s32 	%p2, %r45, 48;
	@%p2 bra 	$L__BB0_2;
$L__BB0_3:
	ret;

}
	// .globl	_Z11sha256_cudaPjS_S_j
.visible .entry _Z11sha256_cudaPjS_S_j(
	.param .u64 .ptr .align 1 _Z11sha256_cudaPjS_S_j_param_0,
	.param .u64 .ptr .align 1 _Z11sha256_cudaPjS_S_j_param_1,
	.param .u64 .ptr .align 1 _Z11sha256_cudaPjS_S_j_param_2,
	.param .u32 _Z11sha256_cudaPjS_S_j_param_3
)
{
	.reg .pred 	%p<4>;
	.reg .b32 	%r<118>;
	.reg .b64 	%rd<20>;

	ld.param.u64 	%rd9, [_Z11sha256_cudaPjS_S_j_param_1];
	ld.param.u64 	%rd10, [_Z11sha256_cudaPjS_S_j_param_2];
	ld.param.u32 	%r41, [_Z11sha256_cudaPjS_S_j_param_3];
	setp.eq.s32 	%p1, %r41, 0;
	@%p1 bra 	$L__BB1_5;
	mov.u32 	%r43, %tid.x;
	mov.u32 	%r44, %ctaid.x;
	shl.b32 	%r45, %r44, 10;
	or.b32  	%r46, %r45, %r43;
	cvta.to.global.u64 	%rd11, %rd9;
	shl.b32 	%r47, %r46, 3;
	mul.wide.u32 	%rd12, %r47, 4;
	add.s64 	%rd1, %rd11, %rd12;
	ld.global.u32 	%r107, [%rd1];
	ld.global.u32 	%r106, [%rd1+4];
	ld.global.u32 	%r105, [%rd1+8];
	ld.global.u32 	%r104, [%rd1+12];
	ld.global.u32 	%r103, [%rd1+16];
	ld.global.u32 	%r102, [%rd1+20];
	ld.global.u32 	%r101, [%rd1+24];
	ld.global.u32 	%r100, [%rd1+28];
	shl.b32 	%r48, %r46, 6;
	mul.wide.u32 	%rd13, %r48, 4;
	cvta.to.global.u64 	%rd14, %rd10;
	add.s64 	%rd15, %rd13, %rd14;
	add.s64 	%rd2, %rd15, 4;
	mov.b32 	%r108, 0;
$L__BB1_2:
	ld.param.u64 	%rd17, [_Z11sha256_cudaPjS_S_j_param_0];
	cvta.to.global.u64 	%rd16, %rd17;
	add.s64 	%rd18, %rd16, 4;
	mov.b32 	%r109, 0;
	mov.u64 	%rd19, %rd2;
	mov.u32 	%r110, %r102;
	mov.u32 	%r111, %r103;
	mov.u32 	%r112, %r106;
	mov.u32 	%r113, %r107;
	mov.u32 	%r114, %r100;
	mov.u32 	%r115, %r101;
	mov.u32 	%r116, %r104;
	mov.u32 	%r117, %r105;
$L__BB1_3:
	mov.u32 	%r26, %r113;
	mov.u32 	%r25, %r112;
	mov.u32 	%r22, %r111;
	mov.u32 	%r21, %r110;
	shf.l.wrap.b32 	%r50, %r22, %r22, 26;
	shf.l.wrap.b32 	%r51, %r22, %r22, 21;
	xor.b32  	%r52, %r50, %r51;
	shf.l.wrap.b32 	%r53, %r22, %r22, 7;
	xor.b32  	%r54, %r52, %r53;
	add.s32 	%r55, %r114, %r54;
	and.b32  	%r56, %r21, %r22;
	not.b32 	%r57, %r22;
	and.b32  	%r58, %r115, %r57;
	or.b32  	%r59, %r58, %r56;
	add.s32 	%r60, %r55, %r59;
	ld.global.u32 	%r61, [%rd18+-4];
	add.s32 	%r62, %r60, %r61;
	ld.global.u32 	%r63, [%rd19+-4];
	add.s32 	%r64, %r62, %r63;
	shf.l.wrap.b32 	%r65, %r26, %r26, 30;
	shf.l.wrap.b32 	%r66, %r26, %r26, 19;
	xor.b32  	%r67, %r65, %r66;
	shf.l.wrap.b32 	%r68, %r26, %r26, 10;
	xor.b32  	%r69, %r67, %r68;
	xor.b32  	%r70, %r117, %r25;
	and.b32  	%r71, %r70, %r26;
	and.b32  	%r72, %r117, %r25;
	xor.b32  	%r73, %r71, %r72;
	add.s32 	%r74, %r73, %r69;
	add.s32 	%r110, %r64, %r116;
	add.s32 	%r112, %r74, %r64;
	shf.l.wrap.b32 	%r75, %r110, %r110, 26;
	shf.l.wrap.b32 	%r76, %r110, %r110, 21;
	xor.b32  	%r77, %r75, %r76;
	shf.l.wrap.b32 	%r78, %r110, %r110, 7;
	xor.b32  	%r79, %r77, %r78;
	add.s32 	%r80, %r115, %r79;
	and.b32  	%r81, %r22, %r110;
	not.b32 	%r82, %r110;
	and.b32  	%r83, %r21, %r82;
	or.b32  	%r84, %r83, %r81;
	add.s32 	%r85, %r80, %r84;
	ld.global.u32 	%r86, [%rd18];
	add.s32 	%r87, %r85, %r86;
	ld.global.u32 	%r88, [%rd19];
	add.s32 	%r89, %r87, %r88;
	shf.l.wrap.b32 	%r90, %r112, %r112, 30;
	shf.l.wrap.b32 	%r91, %r112, %r112, 19;
	xor.b32  	%r92, %r90, %r91;
	shf.l.wrap.b32 	%r93, %r112, %r112, 10;
	xor.b32  	%r94, %r92, %r93;
	xor.b32  	%r95, %r25, %r26;
	and.b32  	%r96, %r95, %r112;
	and.b32  	%r97, %r25, %r26;
	xor.b32  	%r98, %r96, %r97;
	add.s32 	%r99, %r98, %r94;
	add.s32 	%r111, %r89, %r117;
	add.s32 	%r113, %r99, %r89;
	add.s32 	%r109, %r109, 2;
	add.s64 	%rd19, %rd19, 8;
	add.s64 	%rd18, %rd18, 8;
	setp.ne.s32 	%p2, %r109, 64;
	mov.u32 	%r114, %r21;
	mov.u32 	%r115, %r22;
	mov.u32 	%r116, %r25;
	mov.u32 	%r117, %r26;
	@%p2 bra 	$L__BB1_3;
	add.s32 	%r107, %r107, %r113;
	st.global.u32 	[%rd1], %r107;
	add.s32 	%r106, %r106, %r112;
	st.global.u32 	[%rd1+4], %r106;
	add.s32 	%r105, %r105, %r26;
	st.global.u32 	[%rd1+8], %r105;
	add.s32 	%r104, %r104, %r25;
	st.global.u32 	[%rd1+12], %r104;
	add.s32 	%r103, %r103, %r111;
	st.global.u32 	[%rd1+16], %r103;
	add.s32 	%r102, %r102, %r110;
	st.global.u32 	[%rd1+20], %r102;
	add.s32 	%r101, %r101, %r22;
	st.global.u32 	[%rd1+24], %r101;
	add.s32 	%r100, %r100, %r21;
	st.global.u32 	[%rd1+28], %r100;
	add.s32 	%r108, %r108, 1;
	setp.ne.s32 	%p3, %r108, %r41;
	@%p3 bra 	$L__BB1_2;
$L__BB1_5:
	ret;

}


// ===== COMPILED SASS (sm_100) =====

	.target	sm_100

	.elftype	@"ET_EXEC"


//--------------------- .note.nv.tkinfo           --------------------------
	.section	.note.nv.tkinfo,"",@"SHT_NOTE"
	.sectionflags	@"SHF_NOTE_NV_TKINFO"
	.tkinfo
        /*0018*/ 	.word	0x00000002
        /*0030*/ 	.string	""
        /*0030*/ 	.string	"ptxas"
        /*0030*/ 	.string	"Cuda compilation tools, release 13.0, V13.0.88"
        /*0030*/ 	.string	"Build cuda_13.0.r13.0/compiler.36424714_0"
        /*0030*/ 	.string	"-arch sm_100 -m 64 "



//--------------------- .note.nv.cuinfo           --------------------------
	.section	.note.nv.cuinfo,"",@"SHT_NOTE"
	.sectionflags	@"SHF_NOTE_NV_CUINFO"
        /*0018*/ 	.short	0x0002
        /*001a*/ 	.short	0x0064
        /*001c*/ 	.short	0x0082
	.zero		2


//--------------------- .nv.info                  --------------------------
	.section	.nv.info,"",@"SHT_CUDA_INFO"
	.align	4


	//----- nvinfo : EIATTR_REGCOUNT
	.align		4
        /*0000*/ 	.byte	0x04, 0x2f
        /*0002*/ 	.short	(.L_1 - .L_0)
	.align		4
.L_0:
        /*0004*/ 	.word	index@(_Z15pre_sha256_cudaPj)
        /*0008*/ 	.word	0x00000014


	//----- nvinfo : EIATTR_FRAME_SIZE
	.align		4
.L_1:
        /*000c*/ 	.byte	0x04, 0x11
        /*000e*/ 	.short	(.L_3 - .L_2)
	.align		4
.L_2:
        /*0010*/ 	.word	index@(_Z15pre_sha256_cudaPj)
        /*0014*/ 	.word	0x00000000


	//----- nvinfo : EIATTR_REGCOUNT
	.align		4
.L_3:
        /*0018*/ 	.byte	0x04, 0x2f
        /*001a*/ 	.short	(.L_5 - .L_4)
	.align		4
.L_4:
        /*001c*/ 	.word	index@(_Z11sha256_cudaPjS_S_j)
        /*0020*/ 	.word	0x00000020


	//----- nvinfo : EIATTR_FRAME_SIZE
	.align		4
.L_5:
        /*0024*/ 	.byte	0x04, 0x11
        /*0026*/ 	.short	(.L_7 - .L_6)
	.align		4
.L_6:
        /*0028*/ 	.word	index@(_Z11sha256_cudaPjS_S_j)
        /*002c*/ 	.word	0x00000000


	//----- nvinfo : EIATTR_MIN_STACK_SIZE
	.align		4
.L_7:
        /*0030*/ 	.byte	0x04, 0x12
        /*0032*/ 	.short	(.L_9 - .L_8)
	.align		4
.L_8:
        /*0034*/ 	.word	index@(_Z11sha256_cudaPjS_S_j)
        /*0038*/ 	.word	0x00000000


	//----- nvinfo : EIATTR_MIN_STACK_SIZE
	.align		4
.L_9:
        /*003c*/ 	.byte	0x04, 0x12
        /*003e*/ 	.short	(.L_11 - .L_10)
	.align		4
.L_10:
        /*0040*/ 	.word	index@(_Z15pre_sha256_cudaPj)
        /*0044*/ 	.word	0x00000000
.L_11:


//--------------------- .nv.compat                --------------------------
	.section	.nv.compat,"",@"SHT_CUDA_COMPAT_INFO"
	.align	4
        /*0000*/ 	.byte	0x02, 0x09, 0x00, 0x00, 0x02, 0x02, 0x01, 0x00, 0x02, 0x05, 0x05, 0x00, 0x03, 0x07, 0x01, 0x01
        /*0010*/ 	.byte	0x02, 0x03, 0x00, 0x00, 0x02, 0x06, 0x01, 0x00, 0x04, 0x0b, 0x08, 0x00, 0x09, 0x00, 0x00, 0x00
        /*0020*/ 	.byte	0x00, 0x00, 0x00, 0x00


//--------------------- .nv.info._Z11sha256_cudaPjS_S_j --------------------------
	.section	.nv.info._Z11sha256_cudaPjS_S_j,"",@"SHT_CUDA_INFO"
	.sectionflags	@""
	.align	4


	//----- nvinfo : EIATTR_CUDA_API_VERSION
	.align		4
        /*0000*/ 	.byte	0x04, 0x37
        /*0002*/ 	.short	(.L_13 - .L_12)
.L_12:
        /*0004*/ 	.word	0x00000082


	//----- nvinfo : EIATTR_KPARAM_INFO
	.align		4
.L_13:
        /*0008*/ 	.byte	0x04, 0x17
        /*000a*/ 	.short	(.L_15 - .L_14)
.L_14:
        /*000c*/ 	.word	0x00000000
        /*0010*/ 	.short	0x0003
        /*0012*/ 	.short	0x0018
        /*0014*/ 	.byte	0x00, 0xf0, 0x11, 0x00


	//----- nvinfo : EIATTR_KPARAM_INFO
	.align		4
.L_15:
        /*0018*/ 	.byte	0x04, 0x17
        /*001a*/ 	.short	(.L_17 - .L_16)
.L_16:
        /*001c*/ 	.word	0x00000000
        /*0020*/ 	.short	0x0002
        /*0022*/ 	.short	0x0010
        /*0024*/ 	.byte	0x00, 0xf5, 0x21, 0x00


	//----- nvinfo : EIATTR_KPARAM_INFO
	.align		4
.L_17:
        /*0028*/ 	.byte	0x04, 0x17
        /*002a*/ 	.short	(.L_19 - .L_18)
.L_18:
        /*002c*/ 	.word	0x00000000
        /*0030*/ 	.short	0x0001
        /*0032*/ 	.short	0x0008
        /*0034*/ 	.byte	0x00, 0xf5, 0x21, 0x00


	//----- nvinfo : EIATTR_KPARAM_INFO
	.align		4
.L_19:
        /*0038*/ 	.byte	0x04, 0x17
        /*003a*/ 	.short	(.L_21 - .L_20)
.L_20:
        /*003c*/ 	.word	0x00000000
        /*0040*/ 	.short	0x0000
        /*0042*/ 	.short	0x0000
        /*0044*/ 	.byte	0x00, 0xf5, 0x21, 0x00


	//----- nvinfo : EIATTR_SPARSE_MMA_MASK
	.align		4
.L_21:
        /*0048*/ 	.byte	0x03, 0x50
        /*004a*/ 	.short	0x0000


	//----- nvinfo : EIATTR_MAXREG_COUNT
	.align		4
        /*004c*/ 	.byte	0x03, 0x1b
        /*004e*/ 	.short	0x00ff


	//----- nvinfo : EIATTR_MERCURY_ISA_VERSION
	.align		4
        /*0050*/ 	.byte	0x03, 0x5f
        /*0052*/ 	.short	0x0101


	//----- nvinfo : EIATTR_VRC_CTA_INIT_COUNT
	.align		4
        /*0054*/ 	.byte	0x02, 0x4a
	.zero		1
	.zero		1


	//----- nvinfo : EIATTR_EXIT_INSTR_OFFSETS
	.align		4
        /*0058*/ 	.byte	0x04, 0x1c
        /*005a*/ 	.short	(.L_23 - .L_22)


	//   ....[0]....
.L_22:
        /*005c*/ 	.word	0x00000030


	//   ....[1]....
        /*0060*/ 	.word	0x00000cb0


	//----- nvinfo : EIATTR_CBANK_PARAM_SIZE
	.align		4
.L_23:
        /*0064*/ 	.byte	0x03, 0x19
        /*0066*/ 	.short	0x001c


	//----- nvinfo : EIATTR_PARAM_CBANK
	.align		4
        /*0068*/ 	.byte	0x04, 0x0a
        /*006a*/ 	.short	(.L_25 - .L_24)
	.align		4
.L_24:
        /*006c*/ 	.word	index@(.nv.constant0._Z11sha256_cudaPjS_S_j)
        /*0070*/ 	.short	0x0380
        /*0072*/ 	.short	0x001c


	//----- nvinfo : EIATTR_SW_WAR
	.align		4
.L_25:
        /*0074*/ 	.byte	0x04, 0x36
        /*0076*/ 	.short	(.L_27 - .L_26)
.L_26:
        /*0078*/ 	.word	0x00000008
.L_27:


//--------------------- .nv.info._Z15pre_sha256_cudaPj --------------------------
	.section	.nv.info._Z15pre_sha256_cudaPj,"",@"SHT_CUDA_INFO"
	.sectionflags	@""
	.align	4


	//----- nvinfo : EIATTR_CUDA_API_VERSION
	.align		4
        /*0000*/ 	.byte	0x04, 0x37
        /*0002*/ 	.short	(.L_29 - .L_28)
.L_28:
        /*0004*/ 	.word	0x00000082


	//----- nvinfo : EIATTR_KPARAM_INFO
	.align		4
.L_29:
        /*0008*/ 	.byte	0x04, 0x17
        /*000a*/ 	.short	(.L_31 - .L_30)
.L_30:
        /*000c*/ 	.word	0x00000000
        /*0010*/ 	.short	0x0000
        /*0012*/ 	.short	0x0000
        /*0014*/ 	.byte	0x00, 0xf5, 0x21, 0x00


	//----- nvinfo : EIATTR_SPARSE_MMA_MASK
	.align		4
.L_31:
        /*0018*/ 	.byte	0x03, 0x50
        /*001a*/ 	.short	0x0000


	//----- nvinfo : EIATTR_MAXREG_COUNT
	.align		4
        /*001c*/ 	.byte	0x03, 0x1b
        /*001e*/ 	.short	0x00ff


	//----- nvinfo : EIATTR_MERCURY_ISA_VERSION
	.align		4
        /*0020*/ 	.byte	0x03, 0x5f
        /*0022*/ 	.short	0x0101


	//----- nvinfo : EIATTR_VRC_CTA_INIT_COUNT
	.align		4
        /*0024*/ 	.byte	0x02, 0x4a
	.zero		1
	.zero		1


	//----- nvinfo : EIATTR_EXIT_INSTR_OFFSETS
	.align		4
        /*0028*/ 	.byte	0x04, 0x1c
        /*002a*/ 	.short	(.L_33 - .L_32)


	//   ....[0]....
.L_32:
        /*002c*/ 	.word	0x00000090


	//   ....[1]....
        /*0030*/ 	.word	0x00000fc0


	//----- nvinfo : EIATTR_CBANK_PARAM_SIZE
	.align		4
.L_33:
        /*0034*/ 	.byte	0x03, 0x19
        /*0036*/ 	.short	0x0008


	//----- nvinfo : EIATTR_PARAM_CBANK
	.align		4
        /*0038*/ 	.byte	0x04, 0x0a
        /*003a*/ 	.short	(.L_35 - .L_34)
	.align		4
.L_34:
        /*003c*/ 	.word	index@(.nv.constant0._Z15pre_sha256_cudaPj)
        /*0040*/ 	.short	0x0380
        /*0042*/ 	.short	0x0008


	//----- nvinfo : EIATTR_SW_WAR
	.align		4
.L_35:
        /*0044*/ 	.byte	0x04, 0x36
        /*0046*/ 	.short	(.L_37 - .L_36)
.L_36:
        /*0048*/ 	.word	0x00000008
.L_37:


//--------------------- .nv.callgraph             --------------------------
	.section	.nv.callgraph,"",@"SHT_CUDA_CALLGRAPH"
	.align	4
	.sectionentsize	8
	.align		4
        /*0000*/ 	.word	0x00000000
	.align		4
        /*0004*/ 	.word	0xffffffff
	.align		4
        /*0008*/ 	.word	0x00000000
	.align		4
        /*000c*/ 	.word	0xfffffffe
	.align		4
        /*0010*/ 	.word	0x00000000
	.align		4
        /*0014*/ 	.word	0xfffffffd
	.align		4
        /*0018*/ 	.word	0x00000000
	.align		4
        /*001c*/ 	.word	0xfffffffc


//--------------------- .text._Z11sha256_cudaPjS_S_j --------------------------
	.section	.text._Z11sha256_cudaPjS_S_j,"ax",@progbits
	.align	128
        .global         _Z11sha256_cudaPjS_S_j
        .type           _Z11sha256_cudaPjS_S_j,@function
        .size           _Z11sha256_cudaPjS_S_j,(.L_x_5 - _Z11sha256_cudaPjS_S_j)
        .other          _Z11sha256_cudaPjS_S_j,@"STO_CUDA_ENTRY STV_DEFAULT"
_Z11sha256_cudaPjS_S_j:
.text._Z11sha256_cudaPjS_S_j:
[----:B------:R-:W-:Y:S01]  /*0000*/  LDC R1, c[0x0][0x37c] ;  /* 0x0000df00ff017b82 */ /* 0x000fe20000000800 */
[----:B------:R-:W0:Y:S02]  /*0010*/  LDCU UR4, c[0x0][0x398] ;  /* 0x00007300ff0477ac */ /* 0x000e240008000800 */
[----:B0-----:R-:W-:-:S13]  /*0020*/  ISETP.NE.AND P0, PT, RZ, UR4, PT ;  /* 0x00000004ff007c0c */ /* 0x001fda000bf05270 */
[----:B------:R-:W-:Y:S05]  /*0030*/  @!P0 EXIT ;  /* 0x000000000000894d */ /* 0x000fea0003800000 */
[----:B------:R-:W0:Y:S01]  /*0040*/  S2R R0, SR_TID.X ;  /* 0x0000000000007919 */ /* 0x000e220000002100 */
[----:B------:R-:W1:Y:S01]  /*0050*/  S2UR UR10, SR_CTAID.X ;  /* 0x00000000000a79c3 */ /* 0x000e620000002500 */
[----:B------:R-:W2:Y:S07]  /*0060*/  LDCU.64 UR8, c[0x0][0x358] ;  /* 0x00006b00ff0877ac */ /* 0x000eae0008000a00 */
[----:B------:R-:W3:Y:S08]  /*0070*/  LDC.64 R2, c[0x0][0x388] ;  /* 0x0000e200ff027b82 */ /* 0x000ef00000000a00 */
[----:B------:R-:W4:Y:S01]  /*0080*/  LDC.64 R16, c[0x0][0x390] ;  /* 0x0000e400ff107b82 */ /* 0x000f220000000a00 */
[----:B-1----:R-:W-:-:S06]  /*0090*/  USHF.L.U32 UR4, UR10, 0xa, URZ ;  /* 0x0000000a0a047899 */ /* 0x002fcc00080006ff */
[----:B0-----:R-:W-:-:S05]  /*00a0*/  LOP3.LUT R0, R0, UR4, RZ, 0xfc, !PT ;  /* 0x0000000400007c12 */ /* 0x001fca000f8efcff */
[----:B------:R-:W-:-:S04]  /*00b0*/  IMAD.SHL.U32 R5, R0, 0x8, RZ ;  /* 0x0000000800057824 */ /* 0x000fc800078e00ff */
[----:B---3--:R-:W-:-:S05]  /*00c0*/  IMAD.WIDE.U32 R2, R5, 0x4, R2 ;  /* 0x0000000405027825 */ /* 0x008fca00078e0002 */
[----:B--2---:R0:W5:Y:S04]  /*00d0*/  LDG.E R7, desc[UR8][R2.64] ;  /* 0x0000000802077981 */ /* 0x004168000c1e1900 */
[----:B------:R0:W5:Y:S04]  /*00e0*/  LDG.E R8, desc[UR8][R2.64+0x4] ;  /* 0x0000040802087981 */ /* 0x000168000c1e1900 */
[----:B------:R0:W5:Y:S04]  /*00f0*/  LDG.E R9, desc[UR8][R2.64+0x8] ;  /* 0x0000080802097981 */ /* 0x000168000c1e1900 */
[----:B------:R0:W5:Y:S04]  /*0100*/  LDG.E R11, desc[UR8][R2.64+0xc] ;  /* 0x00000c08020b7981 */ /* 0x000168000c1e1900 */
[----:B------:R0:W5:Y:S04]  /*0110*/  LDG.E R10, desc[UR8][R2.64+0x10] ;  /* 0x00001008020a7981 */ /* 0x000168000c1e1900 */
[----:B------:R0:W5:Y:S04]  /*0120*/  LDG.E R12, desc[UR8][R2.64+0x14] ;  /* 0x00001408020c7981 */ /* 0x000168000c1e1900 */
[----:B------:R0:W5:Y:S04]  /*0130*/  LDG.E R13, desc[UR8][R2.64+0x18] ;  /* 0x00001808020d7981 */ /* 0x000168000c1e1900 */
[----:B------:R0:W5:Y:S01]  /*0140*/  LDG.E R15, desc[UR8][R2.64+0x1c] ;  /* 0x00001c08020f7981 */ /* 0x000162000c1e1900 */
[----:B------:R-:W-:Y:S01]  /*0150*/  IMAD.SHL.U32 R5, R0, 0x40, RZ ;  /* 0x0000004000057824 */ /* 0x000fe200078e00ff */
[----:B------:R-:W-:-:S03]  /*0160*/  UMOV UR4, URZ ;  /* 0x000000ff00047c82 */ /* 0x000fc60008000000 */
[----:B----4-:R-:W-:-:S03]  /*0170*/  IMAD.WIDE.U32 R16, R5, 0x4, R16 ;  /* 0x0000000405107825 */ /* 0x010fc600078e0010 */
[----:B------:R-:W-:-:S05]  /*0180*/  IADD3 R14, P0, PT, R16, 0x4, RZ ;  /* 0x00000004100e7810 */ /* 0x000fca0007f1e0ff */
[----:B0-----:R-:W-:-:S08]  /*0190*/  IMAD.X R16, RZ, RZ, R17, P0 ;  /* 0x000000ffff107224 */ /* 0x001fd000000e0611 */
.L_x_1:
[----:B------:R-:W0:Y:S01]  /*01a0*/  LDCU.64 UR6, c[0x0][0x380] ;  /* 0x00007000ff0677ac */ /* 0x000e220008000a00 */
[----:B------:R-:W-:Y:S02]  /*01b0*/  IMAD.MOV.U32 R4, RZ, RZ, R14 ;  /* 0x000000ffff047224 */ /* 0x000fe400078e000e */
[----:B------:R-:W-:Y:S02]  /*01c0*/  IMAD.MOV.U32 R5, RZ, RZ, R16 ;  /* 0x000000ffff057224 */ /* 0x000fe400078e0010 */
[----:B-----5:R-:W-:Y:S02]  /*01d0*/  IMAD.MOV.U32 R20, RZ, RZ, R12 ;  /* 0x000000ffff147224 */ /* 0x020fe400078e000c */
[----:B------:R-:W-:Y:S02]  /*01e0*/  IMAD.MOV.U32 R23, RZ, RZ, R10 ;  /* 0x000000ffff177224 */ /* 0x000fe400078e000a */
[----:B------:R-:W-:Y:S02]  /*01f0*/  IMAD.MOV.U32 R21, RZ, RZ, R8 ;  /* 0x000000ffff157224 */ /* 0x000fe400078e0008 */
[----:B------:R-:W-:-:S02]  /*0200*/  IMAD.MOV.U32 R18, RZ, RZ, R7 ;  /* 0x000000ffff127224 */ /* 0x000fc400078e0007 */
[----:B------:R-:W-:Y:S02]  /*0210*/  IMAD.MOV.U32 R6, RZ, RZ, R15 ;  /* 0x000000ffff067224 */ /* 0x000fe400078e000f */
[----:B------:R-:W-:Y:S02]  /*0220*/  IMAD.MOV.U32 R19, RZ, RZ, R13 ;  /* 0x000000ffff137224 */ /* 0x000fe400078e000d */
[----:B------:R-:W-:Y:S01]  /*0230*/  IMAD.MOV.U32 R0, RZ, RZ, R11 ;  /* 0x000000ffff007224 */ /* 0x000fe200078e000b */
[----:B0-----:R-:W-:Y:S01]  /*0240*/  UIADD3 UR5, UP0, UPT, UR6, 0x4, URZ ;  /* 0x0000000406057890 */ /* 0x001fe2000ff1e0ff */
[----:B------:R-:W-:-:S03]  /*0250*/  IMAD.MOV.U32 R17, RZ, RZ, R9 ;  /* 0x000000ffff117224 */ /* 0x000fc600078e0009 */
[----:B------:R-:W-:Y:S02]  /*0260*/  UIADD3.X UR6, UPT, UPT, URZ, UR7, URZ, UP0, !UPT ;  /* 0x00000007ff067290 */ /* 0x000fe400087fe4ff */
[----:B-1----:R-:W-:Y:S01]  /*0270*/  IMAD.U32 R2, RZ, RZ, UR5 ;  /* 0x00000005ff027e24 */ /* 0x002fe2000f8e00ff */
[----:B------:R-:W-:-:S03]  /*0280*/  UMOV UR5, URZ ;  /* 0x000000ff00057c82 */ /* 0x000fc60008000000 */
[----:B------:R-:W-:-:S07]  /*0290*/  IMAD.U32 R3, RZ, RZ, UR6 ;  /* 0x00000006ff037e24 */ /* 0x000fce000f8e00ff */
.L_x_0:
[C-C-:B------:R-:W-:Y:S01]  /*02a0*/  SHF.L.W.U32.HI R22, R23.reuse, 0x15, R23.reuse ;  /* 0x0000001517167819 */ /* 0x140fe20000010e17 */
[----:B------:R-:W2:Y:S01]  /*02b0*/  LDG.E R25, desc[UR8][R2.64+-0x4] ;  /* 0xfffffc0802197981 */ /* 0x000ea2000c1e1900 */
[C-C-:B------:R-:W-:Y:S02]  /*02c0*/  SHF.L.W.U32.HI R27, R23.reuse, 0x1a, R23.reuse ;  /* 0x0000001a171b7819 */ /* 0x140fe40000010e17 */
[----:B------:R-:W-:-:S04]  /*02d0*/  SHF.L.W.U32.HI R24, R23, 0x7, R23 ;  /* 0x0000000717187819 */ /* 0x000fc80000010e17 */
[----:B------:R-:W-:Y:S02]  /*02e0*/  LOP3.LUT R27, R24, R27, R22, 0x96, !PT ;  /* 0x0000001b181b7212 */ /* 0x000fe400078e9616 */
[----:B------:R-:W2:Y:S01]  /*02f0*/  LDG.E R22, desc[UR8][R4.64+-0x4] ;  /* 0xfffffc0804167981 */ /* 0x000ea2000c1e1900 */
[----:B------:R-:W-:Y:S02]  /*0300*/  LOP3.LUT R24, R20, R23, R19, 0xe2, !PT ;  /* 0x0000001714187212 */ /* 0x000fe400078ee213 */
[--C-:B------:R-:W-:Y:S02]  /*0310*/  SHF.L.W.U32.HI R26, R18, 0x1e, R18.reuse ;  /* 0x0000001e121a7819 */ /* 0x100fe40000010e12 */
[----:B------:R-:W-:Y:S02]  /*0320*/  IADD3 R24, PT, PT, R24, R6, R27 ;  /* 0x0000000618187210 */ /* 0x000fe40007ffe01b */
[C-C-:B------:R-:W-:Y:S02]  /*0330*/  SHF.L.W.U32.HI R27, R18.reuse, 0x13, R18.reuse ;  /* 0x00000013121b7819 */ /* 0x140fe40000010e12 */
[----:B------:R-:W-:-:S04]  /*0340*/  SHF.L.W.U32.HI R6, R18, 0xa, R18 ;  /* 0x0000000a12067819 */ /* 0x000fc80000010e12 */
[----:B------:R-:W-:Y:S02]  /*0350*/  LOP3.LUT R26, R6, R26, R27, 0x96, !PT ;  /* 0x0000001a061a7212 */ /* 0x000fe400078e961b */
[----:B------:R-:W3:Y:S04]  /*0360*/  LDG.E R27, desc[UR8][R2.64] ;  /* 0x00000008021b7981 */ /* 0x000ee8000c1e1900 */
[----:B------:R-:W3:Y:S01]  /*0370*/  LDG.E R6, desc[UR8][R4.64] ;  /* 0x0000000804067981 */ /* 0x000ee2000c1e1900 */
[----:B--2---:R-:W-:Y:S02]  /*0380*/  IADD3 R25, PT, PT, R22, R24, R25 ;  /* 0x0000001816197210 */ /* 0x004fe40007ffe019 */
[----:B------:R-:W-:-:S03]  /*0390*/  LOP3.LUT R22, R17, R21, R18, 0xe8, !PT ;  /* 0x0000001511167212 */ /* 0x000fc600078ee812 */
[C---:B------:R-:W-:Y:S01]  /*03a0*/  IMAD.IADD R0, R25.reuse, 0x1, R0 ;  /* 0x0000000119007824 */ /* 0x040fe200078e0200 */
[----:B------:R-:W-:-:S04]  /*03b0*/  IADD3 R25, PT, PT, R25, R22, R26 ;  /* 0x0000001619197210 */ /* 0x000fc80007ffe01a */
[C-C-:B------:R-:W-:Y:S02]  /*03c0*/  SHF.L.W.U32.HI R22, R0.reuse, 0x1a, R0.reuse ;  /* 0x0000001a00167819 */ /* 0x140fe40000010e00 */
[C-C-:B------:R-:W-:Y:S02]  /*03d0*/  SHF.L.W.U32.HI R29, R0.reuse, 0x15, R0.reuse ;  /* 0x00000015001d7819 */ /* 0x140fe40000010e00 */
[----:B------:R-:W-:-:S04]  /*03e0*/  SHF.L.W.U32.HI R24, R0, 0x7, R0 ;  /* 0x0000000700187819 */ /* 0x000fc80000010e00 */
[----:B------:R-:W-:Y:S02]  /*03f0*/  LOP3.LUT R22, R24, R22, R29, 0x96, !PT ;  /* 0x0000001618167212 */ /* 0x000fe400078e961d */
[----:B------:R-:W-:-:S04]  /*0400*/  LOP3.LUT R24, R23, R0, R20, 0xe2, !PT ;  /* 0x0000000017187212 */ /* 0x000fc800078ee214 */
[----:B------:R-:W-:Y:S02]  /*0410*/  IADD3 R22, PT, PT, R24, R19, R22 ;  /* 0x0000001318167210 */ /* 0x000fe40007ffe016 */
[C---:B------:R-:W-:Y:S02]  /*0420*/  SHF.L.W.U32.HI R19, R25.reuse, 0x1e, R25 ;  /* 0x0000001e19137819 */ /* 0x040fe40000010e19 */
[----:B---3--:R-:W-:Y:S02]  /*0430*/  IADD3 R6, PT, PT, R6, R22, R27 ;  /* 0x0000001606067210 */ /* 0x008fe40007ffe01b */
[C-C-:B------:R-:W-:Y:S02]  /*0440*/  SHF.L.W.U32.HI R22, R25.reuse, 0x13, R25.reuse ;  /* 0x0000001319167819 */ /* 0x140fe40000010e19 */
[----:B------:R-:W-:Y:S01]  /*0450*/  SHF.L.W.U32.HI R24, R25, 0xa, R25 ;  /* 0x0000000a19187819 */ /* 0x000fe20000010e19 */
[----:B------:R-:W-:-:S03]  /*0460*/  IMAD.IADD R17, R6, 0x1, R17 ;  /* 0x0000000106117824 */ /* 0x000fc600078e0211 */
[----:B------:R-:W-:Y:S02]  /*0470*/  LOP3.LUT R19, R24, R19, R22, 0x96, !PT ;  /* 0x0000001318137212 */ /* 0x000fe400078e9616 */
[----:B------:R-:W-:Y:S02]  /*0480*/  LOP3.LUT R22, R21, R18, R25, 0xe8, !PT ;  /* 0x0000001215167212 */ /* 0x000fe400078ee819 */
[C---:B------:R-:W-:Y:S02]  /*0490*/  SHF.L.W.U32.HI R27, R17.reuse, 0x15, R17 ;  /* 0x00000015111b7819 */ /* 0x040fe40000010e11 */
[----:B------:R-:W-:Y:S02]  /*04a0*/  IADD3 R19, PT, PT, R6, R22, R19 ;  /* 0x0000001606137210 */ /* 0x000fe40007ffe013 */
[C-C-:B------:R-:W-:Y:S02]  /*04b0*/  SHF.L.W.U32.HI R6, R17.reuse, 0x1a, R17.reuse ;  /* 0x0000001a11067819 */ /* 0x140fe40000010e11 */
[----:B------:R-:W-:-:S04]  /*04c0*/  SHF.L.W.U32.HI R22, R17, 0x7, R17 ;  /* 0x0000000711167819 */ /* 0x000fc80000010e11 */
[----:B------:R-:W-:Y:S02]  /*04d0*/  LOP3.LUT R29, R22, R6, R27, 0x96, !PT ;  /* 0x00000006161d7212 */ /* 0x000fe400078e961b */
[----:B------:R-:W2:Y:S04]  /*04e0*/  LDG.E R27, desc[UR8][R2.64+0x4] ;  /* 0x00000408021b7981 */ /* 0x000ea8000c1e1900 */
[----:B------:R-:W2:Y:S01]  /*04f0*/  LDG.E R6, desc[UR8][R4.64+0x4] ;  /* 0x0000040804067981 */ /* 0x000ea2000c1e1900 */
[----:B------:R-:W-:Y:S02]  /*0500*/  LOP3.LUT R22, R0, R17, R23, 0xe2, !PT ;  /* 0x0000001100167212 */ /* 0x000fe400078ee217 */
[----:B------:R-:W-:Y:S02]  /*0510*/  SHF.L.W.U32.HI R24, R19, 0x1e, R19 ;  /* 0x0000001e13187819 */ /* 0x000fe40000010e13 */
[----:B------:R-:W-:-:S02]  /*0520*/  IADD3 R20, PT, PT, R22, R20, R29 ;  /* 0x0000001416147210 */ /* 0x000fc40007ffe01d */
        /* <DEDUP_REMOVED lines=15> */
[--C-:B------:R-:W-:Y:S02]  /*0620*/  SHF.L.W.U32.HI R23, R20, 0x13, R20.reuse ;  /* 0x0000001314177819 */ /* 0x100fe40000010e14 */
        /* <DEDUP_REMOVED lines=21> */
[----:B--2---:R-:W-:-:S05]  /*0780*/  IADD3 R0, PT, PT, R6, R0, R27 ;  /* 0x0000000006007210 */ /* 0x004fca0007ffe01b */
[----:B------:R-:W-:Y:S01]  /*0790*/  IMAD.IADD R6, R25, 0x1, R0 ;  /* 0x0000000119067824 */ /* 0x000fe200078e0200 */
[----:B------:R-:W-:-:S04]  /*07a0*/  LOP3.LUT R25, R19, R20, R23, 0xe8, !PT ;  /* 0x0000001413197212 */ /* 0x000fc800078ee817 */
[----:B------:R-:W-:Y:S02]  /*07b0*/  IADD3 R0, PT, PT, R0, R25, R24 ;  /* 0x0000001900007210 */ /* 0x000fe40007ffe018 */
        /* <DEDUP_REMOVED lines=27> */
[----:B------:R0:W3:Y:S01]  /*0970*/  LDG.E R24, desc[UR8][R4.64+0x18] ;  /* 0x0000180804187981 */ /* 0x0000e2000c1e1900 */
[----:B------:R-:W-:-:S04]  /*0980*/  UIADD3 UR5, UPT, UPT, UR5, 0x8, URZ ;  /* 0x0000000805057890 */ /* 0x000fc8000fffe0ff */
[----:B------:R-:W-:Y:S01]  /*0990*/  UISETP.NE.AND UP0, UPT, UR5, 0x40, UPT ;  /* 0x000000400500788c */ /* 0x000fe2000bf05270 */
[----:B0-----:R-:W-:-:S05]  /*09a0*/  IADD3 R4, P0, PT, R4, 0x20, RZ ;  /* 0x0000002004047810 */ /* 0x001fca0007f1e0ff */
[----:B------:R-:W-:Y:S01]  /*09b0*/  IMAD.X R5, RZ, RZ, R5, P0 ;  /* 0x000000ffff057224 */ /* 0x000fe200000e0605 */
[----:B------:R-:W-:-:S05]  /*09c0*/  IADD3 R2, P0, PT, R2, 0x20, RZ ;  /* 0x0000002002027810 */ /* 0x000fca0007f1e0ff */
[----:B------:R-:W-:Y:S01]  /*09d0*/  IMAD.X R3, RZ, RZ, R3, P0 ;  /* 0x000000ffff037224 */ /* 0x000fe200000e0603 */
        /* <DEDUP_REMOVED lines=13> */
[----:B------:R-:W-:-:S04]  /*0ab0*/  SHF.L.W.U32.HI R22, R21, 0xa, R21 ;  /* 0x0000000a15167819 */ /* 0x000fc80000010e15 */
[----:B------:R-:W-:Y:S02]  /*0ac0*/  LOP3.LUT R25, R22, R18, R25, 0x96, !PT ;  /* 0x0000001216197212 */ /* 0x000fe400078e9619 */
[----:B------:R-:W-:Y:S01]  /*0ad0*/  LOP3.LUT R18, R0, R17, R21, 0xe8, !PT ;  /* 0x0000001100127212 */ /* 0x000fe200078ee815 */
[----:B------:R-:W-:-:S03]  /*0ae0*/  IMAD.IADD R23, R24, 0x1, R23 ;  /* 0x0000000118177824 */ /* 0x000fc600078e0217 */
[----:B------:R-:W-:Y:S01]  /*0af0*/  IADD3 R18, PT, PT, R24, R18, R25 ;  /* 0x0000001218127210 */ /* 0x000fe20007ffe019 */
[----:B------:R-:W-:Y:S06]  /*0b00*/  BRA.U UP0, `(.L_x_0) ;  /* 0xfffffff500e47547 */ /* 0x000fec000b83ffff */
[----:B------:R-:W0:Y:S01]  /*0b10*/  S2R R4, SR_TID.X ;  /* 0x0000000000047919 */ /* 0x000e220000002100 */
[----:B------:R-:W1:Y:S01]  /*0b20*/  LDC.64 R2, c[0x0][0x388] ;  /* 0x0000e200ff027b82 */ /* 0x000e620000000a00 */
[----:B------:R-:W-:Y:S01]  /*0b30*/  USHF.L.U32 UR5, UR10, 0xa, URZ ;  /* 0x0000000a0a057899 */ /* 0x000fe200080006ff */
[----:B------:R-:W-:Y:S01]  /*0b40*/  IMAD.IADD R7, R18, 0x1, R7 ;  /* 0x0000000112077824 */ /* 0x000fe200078e0207 */
[----:B------:R-:W-:Y:S01]  /*0b50*/  UIADD3 UR4, UPT, UPT, UR4, 0x1, URZ ;  /* 0x0000000104047890 */ /* 0x000fe2000fffe0ff */
[----:B------:R-:W-:Y:S02]  /*0b60*/  IMAD.IADD R8, R21, 0x1, R8 ;  /* 0x0000000115087824 */ /* 0x000fe400078e0208 */
[----:B------:R-:W-:Y:S02]  /*0b70*/  IMAD.IADD R9, R17, 0x1, R9 ;  /* 0x0000000111097824 */ /* 0x000fe400078e0209 */
[----:B------:R-:W-:Y:S02]  /*0b80*/  IMAD.IADD R11, R0, 0x1, R11 ;  /* 0x00000001000b7824 */ /* 0x000fe400078e020b */
[----:B------:R-:W-:-:S02]  /*0b90*/  IMAD.IADD R10, R23, 0x1, R10 ;  /* 0x00000001170a7824 */ /* 0x000fc400078e020a */
[----:B------:R-:W-:Y:S02]  /*0ba0*/  IMAD.IADD R12, R20, 0x1, R12 ;  /* 0x00000001140c7824 */ /* 0x000fe400078e020c */
[----:B------:R-:W-:Y:S02]  /*0bb0*/  IMAD.IADD R13, R19, 0x1, R13 ;  /* 0x00000001130d7824 */ /* 0x000fe400078e020d */
[----:B------:R-:W-:Y:S01]  /*0bc0*/  IMAD.IADD R15, R6, 0x1, R15 ;  /* 0x00000001060f7824 */ /* 0x000fe200078e020f */
[----:B0-----:R-:W-:Y:S01]  /*0bd0*/  LOP3.LUT R4, R4, UR5, RZ, 0xfc, !PT ;  /* 0x0000000504047c12 */ /* 0x001fe2000f8efcff */
[----:B------:R-:W0:Y:S04]  /*0be0*/  LDCU UR5, c[0x0][0x398] ;  /* 0x00007300ff0577ac */ /* 0x000e280008000800 */
[----:B------:R-:W-:-:S04]  /*0bf0*/  IMAD.SHL.U32 R5, R4, 0x8, RZ ;  /* 0x0000000804057824 */ /* 0x000fc800078e00ff */
[----:B-1----:R-:W-:-:S05]  /*0c00*/  IMAD.WIDE.U32 R2, R5, 0x4, R2 ;  /* 0x0000000405027825 */ /* 0x002fca00078e0002 */
[----:B------:R1:W-:Y:S04]  /*0c10*/  STG.E desc[UR8][R2.64], R7 ;  /* 0x0000000702007986 */ /* 0x0003e8000c101908 */
[----:B------:R1:W-:Y:S01]  /*0c20*/  STG.E desc[UR8][R2.64+0x4], R8 ;  /* 0x0000040802007986 */ /* 0x0003e2000c101908 */
[----:B0-----:R-:W-:-:S03]  /*0c30*/  UISETP.NE.AND UP0, UPT, UR4, UR5, UPT ;  /* 0x000000050400728c */ /* 0x001fc6000bf05270 */
[----:B------:R1:W-:Y:S04]  /*0c40*/  STG.E desc[UR8][R2.64+0x8], R9 ;  /* 0x0000080902007986 */ /* 0x0003e8000c101908 */
[----:B------:R1:W-:Y:S04]  /*0c50*/  STG.E desc[UR8][R2.64+0xc], R11 ;  /* 0x00000c0b02007986 */ /* 0x0003e8000c101908 */
[----:B------:R1:W-:Y:S04]  /*0c60*/  STG.E desc[UR8][R2.64+0x10], R10 ;  /* 0x0000100a02007986 */ /* 0x0003e8000c101908 */
[----:B------:R1:W-:Y:S04]  /*0c70*/  STG.E desc[UR8][R2.64+0x14], R12 ;  /* 0x0000140c02007986 */ /* 0x0003e8000c101908 */
[----:B------:R1:W-:Y:S04]  /*0c80*/  STG.E desc[UR8][R2.64+0x18], R13 ;  /* 0x0000180d02007986 */ /* 0x0003e8000c101908 */
[----:B------:R1:W-:Y:S01]  /*0c90*/  STG.E desc[UR8][R2.64+0x1c], R15 ;  /* 0x00001c0f02007986 */ /* 0x0003e2000c101908 */
[----:B------:R-:W-:Y:S05]  /*0ca0*/  BRA.U UP0, `(.L_x_1) ;  /* 0xfffffff5003c7547 */ /* 0x000fea000b83ffff */
[----:B------:R-:W-:Y:S05]  /*0cb0*/  EXIT ;  /* 0x000000000000794d */ /* 0x000fea0003800000 */
.L_x_2:
[----:B------:R-:W-:-:S00]  /*0cc0*/  BRA `(.L_x_2) ;  /* 0xfffffffc00fc7947 */ /* 0x000fc0000383ffff */
[----:B------:R-:W-:-:S00]  /*0cd0*/  NOP ;  /* 0x0000000000007918 */ /* 0x000fc00000000000 */
        /* <DEDUP_REMOVED lines=10> */
.L_x_5:


//--------------------- .text._Z15pre_sha256_cudaPj --------------------------
	.section	.text._Z15pre_sha256_cudaPj,"ax",@progbits
	.align	128
        .global         _Z15pre_sha256_cudaPj
        .type           _Z15pre_sha256_cudaPj,@function
        .size           _Z15pre_sha256_cudaPj,(.L_x_6 - _Z15pre_sha256_cudaPj)
        .other          _Z15pre_sha256_cudaPj,@"STO_CUDA_ENTRY STV_DEFAULT"
_Z15pre_sha256_cudaPj:
.text._Z15pre_sha256_cudaPj:
[----:B------:R-:W-:Y:S01]  /*0000*/  LDC R1, c[0x0][0x37c] ;  /* 0x0000df00ff017b82 */ /* 0x000fe20000000800 */
[----:B------:R-:W0:Y:S01]  /*0010*/  S2R R4, SR_CTAID.X ;  /* 0x0000000000047919 */ /* 0x000e220000002500 */
[----:B------:R-:W1:Y:S01]  /*0020*/  S2R R7, SR_TID.X ;  /* 0x0000000000077919 */ /* 0x000e620000002100 */
[----:B0-----:R-:W-:Y:S02]  /*0030*/  IMAD.U32 R4, R4, 0x10000, RZ ;  /* 0x0001000004047824 */ /* 0x001fe400078e00ff */
[----:B-1----:R-:W-:-:S05]  /*0040*/  IMAD.SHL.U32 R3, R7, 0x40, RZ ;  /* 0x0000004007037824 */ /* 0x002fca00078e00ff */
[----:B------:R-:W-:-:S04]  /*0050*/  LOP3.LUT R5, R4, R3, RZ, 0xfc, !PT ;  /* 0x0000000304057212 */ /* 0x000fc800078efcff */
[C---:B------:R-:W-:Y:S01]  /*0060*/  LOP3.LUT R0, R5.reuse, 0x10, RZ, 0xfc, !PT ;  /* 0x0000001005007812 */ /* 0x040fe200078efcff */
[----:B------:R-:W-:-:S05]  /*0070*/  VIADD R3, R5, 0x40 ;  /* 0x0000004005037836 */ /* 0x000fca0000000000 */
[----:B------:R-:W-:-:S13]  /*0080*/  ISETP.GE.U32.AND P0, PT, R0, R3, PT ;  /* 0x000000030000720c */ /* 0x000fda0003f06070 */
[----:B------:R-:W-:Y:S05]  /*0090*/  @P0 EXIT ;  /* 0x000000000000094d */ /* 0x000fea0003800000 */
[----:B------:R-:W0:Y:S01]  /*00a0*/  LDC.64 R2, c[0x0][0x380] ;  /* 0x0000e000ff027b82 */ /* 0x000e220000000a00 */
[----:B------:R-:W1:Y:S01]  /*00b0*/  LDCU.64 UR6, c[0x0][0x358] ;  /* 0x00006b00ff0677ac */ /* 0x000e620008000a00 */
[----:B------:R-:W2:Y:S01]  /*00c0*/  LDCU.64 UR4, c[0x0][0x380] ;  /* 0x00007000ff0477ac */ /* 0x000ea20008000a00 */
[----:B0-----:R-:W-:-:S05]  /*00d0*/  IMAD.WIDE.U32 R2, R5, 0x4, R2 ;  /* 0x0000000405027825 */ /* 0x001fca00078e0002 */
[----:B-1----:R0:W5:Y:S01]  /*00e0*/  LDG.E R0, desc[UR6][R2.64] ;  /* 0x0000000602007981 */ /* 0x002162000c1e1900 */
[----:B------:R-:W-:-:S04]  /*00f0*/  IMAD.WIDE.U32 R4, R4, 0x4, RZ ;  /* 0x0000000404047825 */ /* 0x000fc800078e00ff */
[----:B------:R-:W-:-:S03]  /*0100*/  IMAD.WIDE.U32 R4, R7, 0x100, R4 ;  /* 0x0000010007047825 */ /* 0x000fc600078e0004 */
[----:B--2---:R-:W-:Y:S01]  /*0110*/  IADD3 R4, P0, PT, R4, UR4, RZ ;  /* 0x0000000404047c10 */ /* 0x004fe2000ff1e0ff */
[----:B------:R-:W-:-:S03]  /*0120*/  UMOV UR4, URZ ;  /* 0x000000ff00047c82 */ /* 0x000fc60008000000 */
[----:B------:R-:W-:-:S04]  /*0130*/  IADD3 R4, P1, PT, R4, 0x44, RZ ;  /* 0x0000004404047810 */ /* 0x000fc80007f3e0ff */
[----:B0-----:R-:W-:-:S09]  /*0140*/  IADD3.X R5, PT, PT, RZ, UR5, R5, P1, P0 ;  /* 0x00000005ff057c10 */ /* 0x001fd20008fe0405 */
.L_x_3:
[----:B-1----:R-:W-:Y:S02]  /*0150*/  IMAD.MOV.U32 R2, RZ, RZ, R4 ;  /* 0x000000ffff027224 */ /* 0x002fe400078e0004 */
[----:B------:R-:W-:-:S05]  /*0160*/  IMAD.MOV.U32 R3, RZ, RZ, R5 ;  /* 0x000000ffff037224 */ /* 0x000fca00078e0005 */
[----:B------:R-:W2:Y:S04]  /*0170*/  LDG.E R5, desc[UR6][R2.64+-0x40] ;  /* 0xffffc00602057981 */ /* 0x000ea8000c1e1900 */
[----:B------:R-:W3:Y:S04]  /*0180*/  LDG.E R4, desc[UR6][R2.64+-0x3c] ;  /* 0xffffc40602047981 */ /* 0x000ee8000c1e1900 */
[----:B------:R-:W4:Y:S04]  /*0190*/  LDG.E R10, desc[UR6][R2.64+-0x20] ;  /* 0xffffe006020a7981 */ /* 0x000f28000c1e1900 */
[----:B------:R-:W4:Y:S04]  /*01a0*/  LDG.E R9, desc[UR6][R2.64+-0xc] ;  /* 0xfffff40602097981 */ /* 0x000f28000c1e1900 */
[----:B------:R-:W4:Y:S04]  /*01b0*/  LDG.E R12, desc[UR6][R2.64+-0x8] ;  /* 0xfffff806020c7981 */ /* 0x000f28000c1e1900 */
[----:B------:R-:W4:Y:S04]  /*01c0*/  LDG.E R14, desc[UR6][R2.64+-0x1c] ;  /* 0xffffe406020e7981 */ /* 0x000f28000c1e1900 */
[----:B------:R-:W4:Y:S01]  /*01d0*/  LDG.E R16, desc[UR6][R2.64+-0x14] ;  /* 0xffffec0602107981 */ /* 0x000f22000c1e1900 */
[----:B--2---:R-:W-:-:S02]  /*01e0*/  SHF.L.W.U32.HI R6, R5, 0x19, R5 ;  /* 0x0000001905067819 */ /* 0x004fc40000010e05 */
[C-C-:B------:R-:W-:Y:S02]  /*01f0*/  SHF.L.W.U32.HI R7, R5.reuse, 0xe, R5.reuse ;  /* 0x0000000e05077819 */ /* 0x140fe40000010e05 */
[----:B------:R-:W-:Y:S02]  /*0200*/  SHF.L.W.U32.HI R8, R5, 0x1d, R5 ;  /* 0x0000001d05087819 */ /* 0x000fe40000010e05 */
[--C-:B---3--:R-:W-:Y:S02]  /*0210*/  SHF.L.W.U32.HI R13, R4, 0xe, R4.reuse ;  /* 0x0000000e040d7819 */ /* 0x108fe40000010e04 */
[----:B------:R-:W-:Y:S02]  /*0220*/  LOP3.LUT R7, R8, R6, R7, 0x96, !PT ;  /* 0x0000000608077212 */ /* 0x000fe400078e9607 */
[C-C-:B------:R-:W-:Y:S02]  /*0230*/  SHF.L.W.U32.HI R6, R4.reuse, 0x19, R4.reuse ;  /* 0x0000001904067819 */ /* 0x140fe40000010e04 */
[----:B------:R-:W-:-:S02]  /*0240*/  SHF.L.W.U32.HI R8, R4, 0x1d, R4 ;  /* 0x0000001d04087819 */ /* 0x000fc40000010e04 */
[----:B----45:R-:W-:Y:S02]  /*0250*/  IADD3 R11, PT, PT, R10, R7, R0 ;  /* 0x000000070a0b7210 */ /* 0x030fe40007ffe000 */
[----:B------:R-:W-:Y:S01]  /*0260*/  LOP3.LUT R8, R8, R6, R13, 0x96, !PT ;  /* 0x0000000608087212 */ /* 0x000fe200078e960d */
[----:B------:R-:W2:Y:S01]  /*0270*/  LDG.E R0, desc[UR6][R2.64+-0x38] ;  /* 0xffffc80602007981 */ /* 0x000ea2000c1e1900 */
[C-C-:B------:R-:W-:Y:S02]  /*0280*/  SHF.L.W.U32.HI R6, R9.reuse, 0xf, R9.reuse ;  /* 0x0000000f09067819 */ /* 0x140fe40000010e09 */
[C-C-:B------:R-:W-:Y:S02]  /*0290*/  SHF.L.W.U32.HI R7, R9.reuse, 0xd, R9.reuse ;  /* 0x0000000d09077819 */ /* 0x140fe40000010e09 */
[----:B------:R-:W-:Y:S02]  /*02a0*/  SHF.L.W.U32.HI R9, R9, 0x16, R9 ;  /* 0x0000001609097819 */ /* 0x000fe40000010e09 */
[----:B------:R-:W-:-:S02]  /*02b0*/  SHF.L.W.U32.HI R10, R12, 0xf, R12 ;  /* 0x0000000f0c0a7819 */ /* 0x000fc40000010e0c */
[C-C-:B------:R-:W-:Y:S02]  /*02c0*/  SHF.L.W.U32.HI R13, R12.reuse, 0xd, R12.reuse ;  /* 0x0000000d0c0d7819 */ /* 0x140fe40000010e0c */
[----:B------:R-:W-:Y:S02]  /*02d0*/  SHF.L.W.U32.HI R12, R12, 0x16, R12 ;  /* 0x000000160c0c7819 */ /* 0x000fe40000010e0c */
[----:B------:R-:W-:Y:S02]  /*02e0*/  LOP3.LUT R6, R9, R6, R7, 0x96, !PT ;  /* 0x0000000609067212 */ /* 0x000fe400078e9607 */
[----:B------:R-:W-:Y:S02]  /*02f0*/  IADD3 R7, PT, PT, R14, R8, R5 ;  /* 0x000000080e077210 */ /* 0x000fe40007ffe005 */
[----:B------:R-:W-:Y:S01]  /*0300*/  LOP3.LUT R10, R12, R10, R13, 0x96, !PT ;  /* 0x0000000a0c0a7212 */ /* 0x000fe200078e960d */
[----:B------:R-:W-:Y:S01]  /*0310*/  IMAD.IADD R11, R6, 0x1, R11 ;  /* 0x00000001060b7824 */ /* 0x000fe200078e020b */
[----:B------:R-:W3:Y:S03]  /*0320*/  LDG.E R5, desc[UR6][R2.64+-0x34] ;  /* 0xffffcc0602057981 */ /* 0x000ee6000c1e1900 */
[----:B------:R-:W-:Y:S01]  /*0330*/  IMAD.IADD R7, R10, 0x1, R7 ;  /* 0x000000010a077824 */ /* 0x000fe200078e0207 */
[----:B------:R0:W-:Y:S04]  /*0340*/  STG.E desc[UR6][R2.64+-0x4], R11 ;  /* 0xfffffc0b02007986 */ /* 0x0001e8000c101906 */
[----:B------:R1:W-:Y:S04]  /*0350*/  STG.E desc[UR6][R2.64], R7 ;  /* 0x0000000702007986 */ /* 0x0003e8000c101906 */
[----:B------:R-:W1:Y:S04]  /*0360*/  LDG.E R10, desc[UR6][R2.64+-0x4] ;  /* 0xfffffc06020a7981 */ /* 0x000e68000c1e1900 */
[----:B------:R-:W4:Y:S04]  /*0370*/  LDG.E R15, desc[UR6][R2.64] ;  /* 0x00000006020f7981 */ /* 0x000f28000c1e1900 */
[----:B------:R-:W4:Y:S01]  /*0380*/  LDG.E R12, desc[UR6][R2.64+-0x18] ;  /* 0xffffe806020c7981 */ /* 0x000f22000c1e1900 */
[----:B--2---:R-:W-:-:S02]  /*0390*/  SHF.L.W.U32.HI R6, R0, 0x19, R0 ;  /* 0x0000001900067819 */ /* 0x004fc40000010e00 */
[C-C-:B------:R-:W-:Y:S02]  /*03a0*/  SHF.L.W.U32.HI R9, R0.reuse, 0xe, R0.reuse ;  /* 0x0000000e00097819 */ /* 0x140fe40000010e00 */
[----:B------:R-:W-:-:S04]  /*03b0*/  SHF.L.W.U32.HI R8, R0, 0x1d, R0 ;  /* 0x0000001d00087819 */ /* 0x000fc80000010e00 */
[----:B------:R-:W-:Y:S02]  /*03c0*/  LOP3.LUT R9, R8, R6, R9, 0x96, !PT ;  /* 0x0000000608097212 */ /* 0x000fe400078e9609 */
[----:B------:R-:W2:Y:S01]  /*03d0*/  LDG.E R6, desc[UR6][R2.64+-0x30] ;  /* 0xffffd00602067981 */ /* 0x000ea2000c1e1900 */
[C-C-:B---3--:R-:W-:Y:S02]  /*03e0*/  SHF.L.W.U32.HI R13, R5.reuse, 0x19, R5.reuse ;  /* 0x00000019050d7819 */ /* 0x148fe40000010e05 */
[C-C-:B------:R-:W-:Y:S02]  /*03f0*/  SHF.L.W.U32.HI R14, R5.reuse, 0xe, R5.reuse ;  /* 0x0000000e050e7819 */ /* 0x140fe40000010e05 */
[----:B0-----:R-:W-:-:S04]  /*0400*/  SHF.L.W.U32.HI R11, R5, 0x1d, R5 ;  /* 0x0000001d050b7819 */ /* 0x001fc80000010e05 */
[----:B------:R-:W-:Y:S02]  /*0410*/  LOP3.LUT R11, R11, R13, R14, 0x96, !PT ;  /* 0x0000000d0b0b7212 */ /* 0x000fe400078e960e */
[C-C-:B-1----:R-:W-:Y:S02]  /*0420*/  SHF.L.W.U32.HI R7, R10.reuse, 0xf, R10.reuse ;  /* 0x0000000f0a077819 */ /* 0x142fe40000010e0a */
[C-C-:B------:R-:W-:Y:S02]  /*0430*/  SHF.L.W.U32.HI R8, R10.reuse, 0xd, R10.reuse ;  /* 0x0000000d0a087819 */ /* 0x140fe40000010e0a */
[C-C-:B----4-:R-:W-:Y:S02]  /*0440*/  SHF.L.W.U32.HI R13, R15.reuse, 0xf, R15.reuse ;  /* 0x0000000f0f0d7819 */ /* 0x150fe40000010e0f */
[----:B------:R-:W-:Y:S02]  /*0450*/  SHF.L.W.U32.HI R14, R15, 0xd, R15 ;  /* 0x0000000d0f0e7819 */ /* 0x000fe40000010e0f */
[----:B------:R-:W-:-:S02]  /*0460*/  SHF.L.W.U32.HI R10, R10, 0x16, R10 ;  /* 0x000000160a0a7819 */ /* 0x000fc40000010e0a */
[----:B------:R-:W-:Y:S02]  /*0470*/  SHF.L.W.U32.HI R15, R15, 0x16, R15 ;  /* 0x000000160f0f7819 */ /* 0x000fe40000010e0f */
[----:B------:R-:W-:Y:S02]  /*0480*/  IADD3 R12, PT, PT, R12, R9, R4 ;  /* 0x000000090c0c7210 */ /* 0x000fe40007ffe004 */
[----:B------:R-:W-:Y:S02]  /*0490*/  LOP3.LUT R7, R10, R7, R8, 0x96, !PT ;  /* 0x000000070a077212 */ /* 0x000fe400078e9608 */
[----:B------:R-:W-:Y:S02]  /*04a0*/  IADD3 R16, PT, PT, R16, R11, R0 ;  /* 0x0000000b10107210 */ /* 0x000fe40007ffe000 */
[----:B------:R-:W-:Y:S01]  /*04b0*/  LOP3.LUT R13, R15, R13, R14, 0x96, !PT ;  /* 0x0000000d0f0d7212 */ /* 0x000fe200078e960e */
[----:B------:R-:W-:Y:S01]  /*04c0*/  IMAD.IADD R7, R7, 0x1, R12 ;  /* 0x0000000107077824 */ /* 0x000fe200078e020c */
[----:B------:R-:W3:Y:S03]  /*04d0*/  LDG.E R0, desc[UR6][R2.64+-0x2c] ;  /* 0xffffd40602007981 */ /* 0x000ee6000c1e1900 */
[----:B------:R-:W-:Y:S01]  /*04e0*/  IMAD.IADD R13, R13, 0x1, R16 ;  /* 0x000000010d0d7824 */ /* 0x000fe200078e0210 */
[----:B------:R-:W4:Y:S04]  /*04f0*/  LDG.E R11, desc[UR6][R2.64+-0x10] ;  /* 0xfffff006020b7981 */ /* 0x000f28000c1e1900 */
[----:B------:R0:W-:Y:S04]  /*0500*/  STG.E desc[UR6][R2.64+0x4], R7 ;  /* 0x0000040702007986 */ /* 0x0001e8000c101906 */
[----:B------:R1:W-:Y:S04]  /*0510*/  STG.E desc[UR6][R2.64+0x8], R13 ;  /* 0x0000080d02007986 */ /* 0x0003e8000c101906 */
[----:B------:R-:W4:Y:S04]  /*0520*/  LDG.E R10, desc[UR6][R2.64+0x4] ;  /* 0x00000406020a7981 */ /* 0x000f28000c1e1900 */
[----:B------:R-:W4:Y:S04]  /*0530*/  LDG.E R12, desc[UR6][R2.64+0x8] ;  /* 0x00000806020c7981 */ /* 0x000f28000c1e1900 */
[----:B------:R-:W4:Y:S04]  /*0540*/  LDG.E R15, desc[UR6][R2.64+-0xc] ;  /* 0xfffff406020f7981 */ /* 0x000f28000c1e1900 */
[----:B------:R-:W4:Y:S01]  /*0550*/  LDG.E R16, desc[UR6][R2.64+-0x4] ;  /* 0xfffffc0602107981 */ /* 0x000f22000c1e1900 */
[----:B--2---:R-:W-:-:S02]  /*0560*/  SHF.L.W.U32.HI R4, R6, 0x19, R6 ;  /* 0x0000001906047819 */ /* 0x004fc40000010e06 */
[C-C-:B------:R-:W-:Y:S02]  /*0570*/  SHF.L.W.U32.HI R9, R6.reuse, 0xe, R6.reuse ;  /* 0x0000000e06097819 */ /* 0x140fe40000010e06 */
[----:B------:R-:W-:-:S04]  /*0580*/  SHF.L.W.U32.HI R8, R6, 0x1d, R6 ;  /* 0x0000001d06087819 */ /* 0x000fc80000010e06 */
[----:B------:R-:W-:Y:S02]  /*0590*/  LOP3.LUT R4, R8, R4, R9, 0x96, !PT ;  /* 0x0000000408047212 */ /* 0x000fe400078e9609 */
[C-C-:B---3--:R-:W-:Y:S02]  /*05a0*/  SHF.L.W.U32.HI R8, R0.reuse, 0x19, R0.reuse ;  /* 0x0000001900087819 */ /* 0x148fe40000010e00 */
[C-C-:B------:R-:W-:Y:S02]  /*05b0*/  SHF.L.W.U32.HI R9, R0.reuse, 0xe, R0.reuse ;  /* 0x0000000e00097819 */ /* 0x140fe40000010e00 */
[----:B0-----:R-:W-:Y:S02]  /*05c0*/  SHF.L.W.U32.HI R7, R0, 0x1d, R0 ;  /* 0x0000001d00077819 */ /* 0x001fe40000010e00 */
[----:B----4-:R-:W-:Y:S02]  /*05d0*/  IADD3 R11, PT, PT, R11, R4, R5 ;  /* 0x000000040b0b7210 */ /* 0x010fe40007ffe005 */
[----:B------:R-:W-:Y:S01]  /*05e0*/  LOP3.LUT R7, R7, R8, R9, 0x96, !PT ;  /* 0x0000000807077212 */ /* 0x000fe200078e9609 */
[----:B------:R-:W2:Y:S01]  /*05f0*/  LDG.E R4, desc[UR6][R2.64+-0x28] ;  /* 0xffffd80602047981 */ /* 0x000ea2000c1e1900 */
[----:B------:R-:W-:-:S02]  /*0600*/  SHF.L.W.U32.HI R5, R10, 0xf, R10 ;  /* 0x0000000f0a057819 */ /* 0x000fc40000010e0a */
[----:B------:R-:W-:Y:S02]  /*0610*/  SHF.L.W.U32.HI R8, R10, 0xd, R10 ;  /* 0x0000000d0a087819 */ /* 0x000fe40000010e0a */
[C-C-:B------:R-:W-:Y:S02]  /*0620*/  SHF.L.W.U32.HI R9, R12.reuse, 0xf, R12.reuse ;  /* 0x0000000f0c097819 */ /* 0x140fe40000010e0c */
[----:B------:R-:W-:Y:S02]  /*0630*/  SHF.L.W.U32.HI R14, R12, 0xd, R12 ;  /* 0x0000000d0c0e7819 */ /* 0x000fe40000010e0c */
[----:B------:R-:W-:Y:S02]  /*0640*/  SHF.L.W.U32.HI R10, R10, 0x16, R10 ;  /* 0x000000160a0a7819 */ /* 0x000fe40000010e0a */
[----:B------:R-:W-:Y:S02]  /*0650*/  SHF.L.W.U32.HI R12, R12, 0x16, R12 ;  /* 0x000000160c0c7819 */ /* 0x000fe40000010e0c */
[----:B------:R-:W-:-:S02]  /*0660*/  LOP3.LUT R8, R10, R5, R8, 0x96, !PT ;  /* 0x000000050a087212 */ /* 0x000fc400078e9608 */
[----:B------:R-:W-:Y:S01]  /*0670*/  IADD3 R6, PT, PT, R15, R7, R6 ;  /* 0x000000070f067210 */ /* 0x000fe20007ffe006 */
[----:B------:R-:W1:Y:S01]  /*0680*/  LDG.E R5, desc[UR6][R2.64+-0x24] ;  /* 0xffffdc0602057981 */ /* 0x000e62000c1e1900 */
[----:B------:R-:W-:Y:S01]  /*0690*/  LOP3.LUT R9, R12, R9, R14, 0x96, !PT ;  /* 0x000000090c097212 */ /* 0x000fe200078e960e */
[----:B------:R-:W-:Y:S02]  /*06a0*/  IMAD.IADD R11, R8, 0x1, R11 ;  /* 0x00000001080b7824 */ /* 0x000fe400078e020b */
[----:B------:R-:W3:Y:S02]  /*06b0*/  LDG.E R12, desc[UR6][R2.64+-0x8] ;  /* 0xfffff806020c7981 */ /* 0x000ee4000c1e1900 */
[----:B------:R-:W-:Y:S02]  /*06c0*/  IMAD.IADD R9, R9, 0x1, R6 ;  /* 0x0000000109097824 */ /* 0x000fe400078e0206 */
[----:B------:R0:W-:Y:S04]  /*06d0*/  STG.E desc[UR6][R2.64+0xc], R11 ;  /* 0x00000c0b02007986 */ /* 0x0001e8000c101906 */
[----:B------:R4:W-:Y:S04]  /*06e0*/  STG.E desc[UR6][R2.64+0x10], R9 ;  /* 0x0000100902007986 */ /* 0x0009e8000c101906 */
[----:B------:R-:W4:Y:S04]  /*06f0*/  LDG.E R10, desc[UR6][R2.64+0xc] ;  /* 0x00000c06020a7981 */ /* 0x000f28000c1e1900 */
[----:B------:R-:W4:Y:S01]  /*0700*/  LDG.E R15, desc[UR6][R2.64+0x10] ;  /* 0x00001006020f7981 */ /* 0x000f22000c1e1900 */
[----:B--2---:R-:W-:-:S02]  /*0710*/  SHF.L.W.U32.HI R6, R4, 0x19, R4 ;  /* 0x0000001904067819 */ /* 0x004fc40000010e04 */
[C-C-:B------:R-:W-:Y:S02]  /*0720*/  SHF.L.W.U32.HI R7, R4.reuse, 0xe, R4.reuse ;  /* 0x0000000e04077819 */ /* 0x140fe40000010e04 */
[----:B------:R-:W-:-:S04]  /*0730*/  SHF.L.W.U32.HI R8, R4, 0x1d, R4 ;  /* 0x0000001d04087819 */ /* 0x000fc80000010e04 */
[----:B------:R-:W-:Y:S02]  /*0740*/  LOP3.LUT R7, R8, R6, R7, 0x96, !PT ;  /* 0x0000000608077212 */ /* 0x000fe400078e9607 */
[----:B------:R-:W2:Y:S01]  /*0750*/  LDG.E R6, desc[UR6][R2.64+-0x20] ;  /* 0xffffe00602067981 */ /* 0x000ea2000c1e1900 */
[C-C-:B-1----:R-:W-:Y:S02]  /*0760*/  SHF.L.W.U32.HI R13, R5.reuse, 0x19, R5.reuse ;  /* 0x00000019050d7819 */ /* 0x142fe40000010e05 */
[C-C-:B------:R-:W-:Y:S02]  /*0770*/  SHF.L.W.U32.HI R14, R5.reuse, 0xe, R5.reuse ;  /* 0x0000000e050e7819 */ /* 0x140fe40000010e05 */
[----:B0-----:R-:W-:-:S04]  /*0780*/  SHF.L.W.U32.HI R11, R5, 0x1d, R5 ;  /* 0x0000001d050b7819 */ /* 0x001fc80000010e05 */
[----:B------:R-:W-:Y:S02]  /*0790*/  LOP3.LUT R11, R11, R13, R14, 0x96, !PT ;  /* 0x0000000d0b0b7212 */ /* 0x000fe400078e960e */
[----:B---3--:R-:W-:Y:S02]  /*07a0*/  IADD3 R7, PT, PT, R12, R7, R0 ;  /* 0x000000070c077210 */ /* 0x008fe40007ffe000 */
[C-C-:B----4-:R-:W-:Y:S01]  /*07b0*/  SHF.L.W.U32.HI R8, R10.reuse, 0xf, R10.reuse ;  /* 0x0000000f0a087819 */ /* 0x150fe20000010e0a */
[----:B------:R-:W3:Y:S01]  /*07c0*/  LDG.E R0, desc[UR6][R2.64+-0x1c] ;  /* 0xffffe40602007981 */ /* 0x000ee2000c1e1900 */
[----:B------:R-:W-:Y:S02]  /*07d0*/  SHF.L.W.U32.HI R9, R10, 0xd, R10 ;  /* 0x0000000d0a097819 */ /* 0x000fe40000010e0a */
[C-C-:B------:R-:W-:Y:S02]  /*07e0*/  SHF.L.W.U32.HI R13, R15.reuse, 0xf, R15.reuse ;  /* 0x0000000f0f0d7819 */ /* 0x140fe40000010e0f */
[----:B------:R-:W-:-:S02]  /*07f0*/  SHF.L.W.U32.HI R14, R15, 0xd, R15 ;  /* 0x0000000d0f0e7819 */ /* 0x000fc40000010e0f */
[----:B------:R-:W-:Y:S02]  /*0800*/  SHF.L.W.U32.HI R10, R10, 0x16, R10 ;  /* 0x000000160a0a7819 */ /* 0x000fe40000010e0a */
[----:B------:R-:W-:Y:S02]  /*0810*/  SHF.L.W.U32.HI R15, R15, 0x16, R15 ;  /* 0x000000160f0f7819 */ /* 0x000fe40000010e0f */
[----:B------:R-:W-:Y:S02]  /*0820*/  LOP3.LUT R8, R10, R8, R9, 0x96, !PT ;  /* 0x000000080a087212 */ /* 0x000fe400078e9609 */
[----:B------:R-:W-:Y:S02]  /*0830*/  IADD3 R16, PT, PT, R16, R11, R4 ;  /* 0x0000000b10107210 */ /* 0x000fe40007ffe004 */
[----:B------:R-:W-:Y:S01]  /*0840*/  LOP3.LUT R13, R15, R13, R14, 0x96, !PT ;  /* 0x0000000d0f0d7212 */ /* 0x000fe200078e960e */
[----:B------:R-:W-:Y:S01]  /*0850*/  IMAD.IADD R7, R8, 0x1, R7 ;  /* 0x0000000108077824 */ /* 0x000fe200078e0207 */
[----:B------:R-:W4:Y:S03]  /*0860*/  LDG.E R11, desc[UR6][R2.64] ;  /* 0x00000006020b7981 */ /* 0x000f26000c1e1900 */
[----:B------:R-:W-:Y:S01]  /*0870*/  IMAD.IADD R13, R13, 0x1, R16 ;  /* 0x000000010d0d7824 */ /* 0x000fe200078e0210 */
        /* <DEDUP_REMOVED lines=12> */
[----:B0-----:R-:W-:-:S04]  /*0940*/  SHF.L.W.U32.HI R7, R0, 0x1d, R0 ;  /* 0x0000001d00077819 */ /* 0x001fc80000010e00 */
[----:B------:R-:W-:Y:S02]  /*0950*/  LOP3.LUT R7, R7, R8, R9, 0x96, !PT ;  /* 0x0000000807077212 */ /* 0x000fe400078e9609 */
[----:B----4-:R-:W-:Y:S02]  /*0960*/  IADD3 R11, PT, PT, R11, R4, R5 ;  /* 0x000000040b0b7210 */ /* 0x010fe40007ffe005 */
[----:B------:R-:W2:Y:S01]  /*0970*/  LDG.E R4, desc[UR6][R2.64+-0x18] ;  /* 0xffffe80602047981 */ /* 0x000ea2000c1e1900 */
[C-C-:B------:R-:W-:Y:S02]  /*0980*/  SHF.L.W.U32.HI R5, R10.reuse, 0xf, R10.reuse ;  /* 0x0000000f0a057819 */ /* 0x140fe40000010e0a */
[----:B------:R-:W-:Y:S02]  /*0990*/  SHF.L.W.U32.HI R8, R10, 0xd, R10 ;  /* 0x0000000d0a087819 */ /* 0x000fe40000010e0a */
[C-C-:B------:R-:W-:Y:S02]  /*09a0*/  SHF.L.W.U32.HI R9, R12.reuse, 0xf, R12.reuse ;  /* 0x0000000f0c097819 */ /* 0x140fe40000010e0c */
[----:B------:R-:W-:-:S02]  /*09b0*/  SHF.L.W.U32.HI R14, R12, 0xd, R12 ;  /* 0x0000000d0c0e7819 */ /* 0x000fc40000010e0c */
[----:B------:R-:W-:Y:S02]  /*09c0*/  SHF.L.W.U32.HI R10, R10, 0x16, R10 ;  /* 0x000000160a0a7819 */ /* 0x000fe40000010e0a */
[----:B------:R-:W-:Y:S02]  /*09d0*/  SHF.L.W.U32.HI R12, R12, 0x16, R12 ;  /* 0x000000160c0c7819 */ /* 0x000fe40000010e0c */
[----:B------:R-:W-:Y:S02]  /*09e0*/  LOP3.LUT R8, R10, R5, R8, 0x96, !PT ;  /* 0x000000050a087212 */ /* 0x000fe400078e9608 */
[----:B------:R-:W-:Y:S01]  /*09f0*/  IADD3 R6, PT, PT, R15, R7, R6 ;  /* 0x000000070f067210 */ /* 0x000fe20007ffe006 */
[----:B------:R-:W1:Y:S01]  /*0a00*/  LDG.E R5, desc[UR6][R2.64+-0x14] ;  /* 0xffffec0602057981 */ /* 0x000e62000c1e1900 */
[----:B------:R-:W-:Y:S01]  /*0a10*/  LOP3.LUT R9, R12, R9, R14, 0x96, !PT ;  /* 0x000000090c097212 */ /* 0x000fe200078e960e */
[----:B------:R-:W-:Y:S02]  /*0a20*/  IMAD.IADD R11, R8, 0x1, R11 ;  /* 0x00000001080b7824 */ /* 0x000fe400078e020b */
[----:B------:R-:W3:Y:S02]  /*0a30*/  LDG.E R12, desc[UR6][R2.64+0x8] ;  /* 0x00000806020c7981 */ /* 0x000ee4000c1e1900 */
[----:B------:R-:W-:-:S02]  /*0a40*/  IMAD.IADD R9, R9, 0x1, R6 ;  /* 0x0000000109097824 */ /* 0x000fc400078e0206 */
        /* <DEDUP_REMOVED lines=14> */
[C-C-:B----4-:R-:W-:Y:S02]  /*0b30*/  SHF.L.W.U32.HI R8, R10.reuse, 0xf, R10.reuse ;  /* 0x0000000f0a087819 */ /* 0x150fe40000010e0a */
        /* <DEDUP_REMOVED lines=26> */
[----:B------:R-:W-:-:S02]  /*0ce0*/  LOP3.LUT R7, R7, R8, R9, 0x96, !PT ;  /* 0x0000000807077212 */ /* 0x000fc400078e9609 */
[C-C-:B------:R-:W-:Y:S02]  /*0cf0*/  SHF.L.W.U32.HI R0, R10.reuse, 0xf, R10.reuse ;  /* 0x0000000f0a007819 */ /* 0x140fe40000010e0a */
[----:B------:R-:W-:Y:S02]  /*0d00*/  SHF.L.W.U32.HI R5, R10, 0xd, R10 ;  /* 0x0000000d0a057819 */ /* 0x000fe40000010e0a */
[C-C-:B------:R-:W-:Y:S02]  /*0d10*/  SHF.L.W.U32.HI R8, R12.reuse, 0xf, R12.reuse ;  /* 0x0000000f0c087819 */ /* 0x140fe40000010e0c */
[----:B------:R-:W-:Y:S02]  /*0d20*/  SHF.L.W.U32.HI R9, R12, 0xd, R12 ;  /* 0x0000000d0c097819 */ /* 0x000fe40000010e0c */
[----:B------:R-:W-:Y:S02]  /*0d30*/  SHF.L.W.U32.HI R10, R10, 0x16, R10 ;  /* 0x000000160a0a7819 */ /* 0x000fe40000010e0a */
[----:B------:R-:W-:-:S02]  /*0d40*/  SHF.L.W.U32.HI R12, R12, 0x16, R12 ;  /* 0x000000160c0c7819 */ /* 0x000fc40000010e0c */
[----:B------:R-:W-:Y:S02]  /*0d50*/  LOP3.LUT R10, R10, R0, R5, 0x96, !PT ;  /* 0x000000000a0a7212 */ /* 0x000fe400078e9605 */
[----:B------:R-:W-:Y:S01]  /*0d60*/  IADD3 R7, PT, PT, R14, R7, R6 ;  /* 0x000000070e077210 */ /* 0x000fe20007ffe006 */
[----:B------:R-:W2:Y:S01]  /*0d70*/  LDG.E R5, desc[UR6][R2.64+-0x8] ;  /* 0xfffff80602057981 */ /* 0x000ea2000c1e1900 */
[----:B------:R-:W-:Y:S01]  /*0d80*/  LOP3.LUT R8, R12, R8, R9, 0x96, !PT ;  /* 0x000000080c087212 */ /* 0x000fe200078e9609 */
[----:B-1----:R-:W-:Y:S02]  /*0d90*/  IMAD.IADD R13, R10, 0x1, R11 ;  /* 0x000000010a0d7824 */ /* 0x002fe400078e020b */
[----:B------:R-:W3:Y:S02]  /*0da0*/  LDG.E R0, desc[UR6][R2.64+-0x4] ;  /* 0xfffffc0602007981 */ /* 0x000ee4000c1e1900 */
[----:B------:R-:W-:Y:S02]  /*0db0*/  IMAD.IADD R17, R8, 0x1, R7 ;  /* 0x0000000108117824 */ /* 0x000fe400078e0207 */
[----:B------:R0:W-:Y:S04]  /*0dc0*/  STG.E desc[UR6][R2.64+0x2c], R13 ;  /* 0x00002c0d02007986 */ /* 0x0001e8000c101906 */
[----:B------:R1:W-:Y:S04]  /*0dd0*/  STG.E desc[UR6][R2.64+0x30], R17 ;  /* 0x0000301102007986 */ /* 0x0003e8000c101906 */
[----:B------:R-:W4:Y:S04]  /*0de0*/  LDG.E R9, desc[UR6][R2.64+0x2c] ;  /* 0x00002c0602097981 */ /* 0x000f28000c1e1900 */
[----:B------:R-:W4:Y:S04]  /*0df0*/  LDG.E R14, desc[UR6][R2.64+0x30] ;  /* 0x00003006020e7981 */ /* 0x000f28000c1e1900 */
[----:B------:R-:W4:Y:S01]  /*0e00*/  LDG.E R10, desc[UR6][R2.64+0x18] ;  /* 0x00001806020a7981 */ /* 0x000f22000c1e1900 */
[----:B------:R-:W-:-:S04]  /*0e10*/  UIADD3 UR4, UPT, UPT, UR4, 0x10, URZ ;  /* 0x0000001004047890 */ /* 0x000fc8000fffe0ff */
[----:B------:R-:W-:Y:S01]  /*0e20*/  UISETP.NE.AND UP0, UPT, UR4, 0x30, UPT ;  /* 0x000000300400788c */ /* 0x000fe2000bf05270 */
[C-C-:B--2---:R-:W-:Y:S02]  /*0e30*/  SHF.L.W.U32.HI R6, R5.reuse, 0x19, R5.reuse ;  /* 0x0000001905067819 */ /* 0x144fe40000010e05 */
[C-C-:B------:R-:W-:Y:S02]  /*0e40*/  SHF.L.W.U32.HI R7, R5.reuse, 0xe, R5.reuse ;  /* 0x0000000e05077819 */ /* 0x140fe40000010e05 */
[----:B------:R-:W-:Y:S02]  /*0e50*/  SHF.L.W.U32.HI R8, R5, 0x1d, R5 ;  /* 0x0000001d05087819 */ /* 0x000fe40000010e05 */
[C-C-:B---3--:R-:W-:Y:S02]  /*0e60*/  SHF.L.W.U32.HI R11, R0.reuse, 0x19, R0.reuse ;  /* 0x00000019000b7819 */ /* 0x148fe40000010e00 */
[C-C-:B------:R-:W-:Y:S02]  /*0e70*/  SHF.L.W.U32.HI R12, R0.reuse, 0xe, R0.reuse ;  /* 0x0000000e000c7819 */ /* 0x140fe40000010e00 */
[----:B0-----:R-:W-:-:S02]  /*0e80*/  SHF.L.W.U32.HI R13, R0, 0x1d, R0 ;  /* 0x0000001d000d7819 */ /* 0x001fc40000010e00 */
[----:B------:R-:W-:Y:S02]  /*0e90*/  LOP3.LUT R7, R8, R6, R7, 0x96, !PT ;  /* 0x0000000608077212 */ /* 0x000fe400078e9607 */
[----:B------:R-:W-:Y:S02]  /*0ea0*/  LOP3.LUT R12, R13, R11, R12, 0x96, !PT ;  /* 0x0000000b0d0c7212 */ /* 0x000fe400078e960c */
[C-C-:B----4-:R-:W-:Y:S02]  /*0eb0*/  SHF.L.W.U32.HI R6, R9.reuse, 0xf, R9.reuse ;  /* 0x0000000f09067819 */ /* 0x150fe40000010e09 */
[----:B------:R-:W-:Y:S02]  /*0ec0*/  SHF.L.W.U32.HI R11, R9, 0xd, R9 ;  /* 0x0000000d090b7819 */ /* 0x000fe40000010e09 */
[C-C-:B------:R-:W-:Y:S02]  /*0ed0*/  SHF.L.W.U32.HI R8, R14.reuse, 0xf, R14.reuse ;  /* 0x0000000f0e087819 */ /* 0x140fe40000010e0e */
[----:B------:R-:W-:-:S02]  /*0ee0*/  SHF.L.W.U32.HI R13, R14, 0xd, R14 ;  /* 0x0000000d0e0d7819 */ /* 0x000fc40000010e0e */
[----:B------:R-:W-:Y:S02]  /*0ef0*/  SHF.L.W.U32.HI R9, R9, 0x16, R9 ;  /* 0x0000001609097819 */ /* 0x000fe40000010e09 */
[----:B------:R-:W-:Y:S02]  /*0f00*/  SHF.L.W.U32.HI R14, R14, 0x16, R14 ;  /* 0x000000160e0e7819 */ /* 0x000fe40000010e0e */
[----:B------:R-:W-:Y:S02]  /*0f10*/  IADD3 R7, PT, PT, R10, R7, R4 ;  /* 0x000000070a077210 */ /* 0x000fe40007ffe004 */
[----:B------:R-:W-:Y:S02]  /*0f20*/  LOP3.LUT R6, R9, R6, R11, 0x96, !PT ;  /* 0x0000000609067212 */ /* 0x000fe400078e960b */
[----:B------:R-:W-:Y:S02]  /*0f30*/  IADD3 R15, PT, PT, R15, R12, R5 ;  /* 0x0000000c0f0f7210 */ /* 0x000fe40007ffe005 */
[----:B------:R-:W-:Y:S01]  /*0f40*/  LOP3.LUT R8, R14, R8, R13, 0x96, !PT ;  /* 0x000000080e087212 */ /* 0x000fe200078e960d */
[----:B------:R-:W-:-:S04]  /*0f50*/  IMAD.IADD R7, R6, 0x1, R7 ;  /* 0x0000000106077824 */ /* 0x000fc800078e0207 */
[----:B------:R-:W-:Y:S01]  /*0f60*/  IMAD.IADD R15, R8, 0x1, R15 ;  /* 0x00000001080f7824 */ /* 0x000fe200078e020f */
[----:B------:R1:W-:Y:S04]  /*0f70*/  STG.E desc[UR6][R2.64+0x34], R7 ;  /* 0x0000340702007986 */ /* 0x0003e8000c101906 */
[----:B------:R1:W-:Y:S01]  /*0f80*/  STG.E desc[UR6][R2.64+0x38], R15 ;  /* 0x0000380f02007986 */ /* 0x0003e2000c101906 */
[----:B------:R-:W-:-:S05]  /*0f90*/  IADD3 R4, P0, PT, R2, 0x40, RZ ;  /* 0x0000004002047810 */ /* 0x000fca0007f1e0ff */
[----:B------:R-:W-:Y:S01]  /*0fa0*/  IMAD.X R5, RZ, RZ, R3, P0 ;  /* 0x000000ffff057224 */ /* 0x000fe200000e0603 */
[----:B------:R-:W-:Y:S07]  /*0fb0*/  BRA.U UP0, `(.L_x_3) ;  /* 0xfffffff100647547 */ /* 0x000fee000b83ffff */
[----:B------:R-:W-:Y:S05]  /*0fc0*/  EXIT ;  /* 0x000000000000794d */ /* 0x000fea0003800000 */
.L_x_4:
        /* <DEDUP_REMOVED lines=11> */
.L_x_6:


//--------------------- .nv.shared.reserved.0     --------------------------
	.section	.nv.shared.reserved.0,"aw",@nobits
	.weak		__nv_reservedSMEM_offset_0_alias
	.size		__nv_reservedSMEM_offset_0_alias, 0, 64
	.other		__nv_reservedSMEM_offset_0_alias,@"STO_CUDA_RESERVED_SHARED STV_DEFAULT"
__nv_reservedSMEM_offset_0_alias:
	.zero		0
	.zero		64


//--------------------- .nv.constant0._Z11sha256_cudaPjS_S_j --------------------------
	.section	.nv.constant0._Z11sha256_cudaPjS_S_j,"a",@progbits
	.sectionflags	@""
	.align	4
.nv.constant0._Z11sha256_cudaPjS_S_j:
	.zero		924


//--------------------- .nv.constant0._Z15pre_sha256_cudaPj --------------------------
	.section	.nv.constant0._Z15pre_sha256_cudaPj,"a",@progbits
	.sectionflags	@""
	.align	4
.nv.constant0._Z15pre_sha256_cudaPj:
	.zero		904


//--------------------- SYMBOLS --------------------------

	.type		.nv.reservedSmem.offset0,@object
	.size		.nv.reservedSmem.offset0,0x4
